//
// Generated by NVIDIA NVVM Compiler
//
// Compiler Build ID: CL-36424714
// Cuda compilation tools, release 13.0, V13.0.88
// Based on NVVM 20.0.0
//

.version 9.0
.target sm_100
.address_size 64

	// .globl	downsample_2x_box_kernel

.visible .entry downsample_2x_box_kernel(
	.param .u64 .ptr .align 1 downsample_2x_box_kernel_param_0,
	.param .u64 .ptr .align 1 downsample_2x_box_kernel_param_1,
	.param .u32 downsample_2x_box_kernel_param_2,
	.param .u32 downsample_2x_box_kernel_param_3
)
{
	.reg .pred 	%p<4>;
	.reg .b16 	%rs<14>;
	.reg .b32 	%r<42>;
	.reg .b64 	%rd<15>;

	ld.param.u64 	%rd1, [downsample_2x_box_kernel_param_0];
	ld.param.u64 	%rd2, [downsample_2x_box_kernel_param_1];
	ld.param.u32 	%r3, [downsample_2x_box_kernel_param_2];
	ld.param.u32 	%r4, [downsample_2x_box_kernel_param_3];
	mov.u32 	%r5, %ctaid.x;
	mov.u32 	%r6, %ntid.x;
	mov.u32 	%r7, %tid.x;
	mad.lo.s32 	%r1, %r5, %r6, %r7;
	shr.u32 	%r8, %r3, 31;
	add.s32 	%r9, %r3, %r8;
	shr.s32 	%r2, %r9, 1;
	shr.u32 	%r10, %r4, 31;
	add.s32 	%r11, %r4, %r10;
	shr.s32 	%r12, %r11, 1;
	mul.lo.s32 	%r13, %r2, %r12;
	mul.lo.s32 	%r14, %r13, 3;
	setp.ge.s32 	%p1, %r1, %r14;
	@%p1 bra 	$L__BB0_2;
	cvta.to.global.u64 	%rd3, %rd1;
	cvta.to.global.u64 	%rd4, %rd2;
	mul.hi.s32 	%r15, %r1, 1431655766;
	shr.u32 	%r16, %r15, 31;
	add.s32 	%r17, %r15, %r16;
	mul.lo.s32 	%r18, %r17, 3;
	sub.s32 	%r19, %r1, %r18;
	div.s32 	%r20, %r17, %r2;
	mul.lo.s32 	%r21, %r20, %r2;
	sub.s32 	%r22, %r17, %r21;
	shl.b32 	%r23, %r22, 1;
	shl.b32 	%r24, %r20, 1;
	or.b32  	%r25, %r23, 1;
	setp.lt.s32 	%p2, %r25, %r3;
	selp.u32 	%r26, 1, 0, %p2;
	or.b32  	%r27, %r23, %r26;
	or.b32  	%r28, %r24, 1;
	setp.lt.s32 	%p3, %r28, %r4;
	selp.u32 	%r29, 1, 0, %p3;
	or.b32  	%r30, %r24, %r29;
	mul.lo.s32 	%r31, %r3, 3;
	mul.lo.s32 	%r32, %r24, %r31;
	mad.lo.s32 	%r33, %r22, 6, %r19;
	add.s32 	%r34, %r33, %r32;
	cvt.s64.s32 	%rd5, %r34;
	add.s64 	%rd6, %rd3, %rd5;
	ld.global.nc.u8 	%rs1, [%rd6];
	cvt.u16.u8 	%rs2, %rs1;
	mul.lo.s32 	%r35, %r27, 3;
	add.s32 	%r36, %r32, %r19;
	add.s32 	%r37, %r36, %r35;
	cvt.s64.s32 	%rd7, %r37;
	add.s64 	%rd8, %rd3, %rd7;
	ld.global.nc.u8 	%rs3, [%rd8];
	cvt.u16.u8 	%rs4, %rs3;
	mul.lo.s32 	%r38, %r30, %r31;
	add.s32 	%r39, %r33, %r38;
	cvt.s64.s32 	%rd9, %r39;
	add.s64 	%rd10, %rd3, %rd9;
	ld.global.nc.u8 	%rs5, [%rd10];
	cvt.u16.u8 	%rs6, %rs5;
	add.s32 	%r40, %r35, %r19;
	add.s32 	%r41, %r40, %r38;
	cvt.s64.s32 	%rd11, %r41;
	add.s64 	%rd12, %rd3, %rd11;
	ld.global.nc.u8 	%rs7, [%rd12];
	cvt.u16.u8 	%rs8, %rs7;
	add.s16 	%rs9, %rs2, %rs4;
	add.s16 	%rs10, %rs9, %rs6;
	add.s16 	%rs11, %rs10, %rs8;
	add.s16 	%rs12, %rs11, 2;
	shr.u16 	%rs13, %rs12, 2;
	cvt.s64.s32 	%rd13, %r1;
	add.s64 	%rd14, %rd4, %rd13;
	st.global.u8 	[%rd14], %rs13;
$L__BB0_2:
	ret;

}


// ===== COMPILED SASS (sm_100) =====

	.target	sm_100

	.elftype	@"ET_EXEC"


//--------------------- .note.nv.tkinfo           --------------------------
	.section	.note.nv.tkinfo,"",@"SHT_NOTE"
	.sectionflags	@"SHF_NOTE_NV_TKINFO"
	.tkinfo
        /*0018*/ 	.word	0x00000002
        /*0030*/ 	.string	""
        /*0030*/ 	.string	"ptxas"
        /*0030*/ 	.string	"Cuda compilation tools, release 13.0, V13.0.88"
        /*0030*/ 	.string	"Build cuda_13.0.r13.0/compiler.36424714_0"
        /*0030*/ 	.string	"-arch sm_100 -m 64 "



//--------------------- .note.nv.cuinfo           --------------------------
	.section	.note.nv.cuinfo,"",@"SHT_NOTE"
	.sectionflags	@"SHF_NOTE_NV_CUINFO"
        /*0018*/ 	.short	0x0002
        /*001a*/ 	.short	0x0064
        /*001c*/ 	.short	0x0082
	.zero		2


//--------------------- .nv.info                  --------------------------
	.section	.nv.info,"",@"SHT_CUDA_INFO"
	.align	4


	//----- nvinfo : EIATTR_REGCOUNT
	.align		4
        /*0000*/ 	.byte	0x04, 0x2f
        /*0002*/ 	.short	(.L_1 - .L_0)
	.align		4
.L_0:
        /*0004*/ 	.word	index@(downsample_2x_box_kernel)
        /*0008*/ 	.word	0x00000010


	//----- nvinfo : EIATTR_FRAME_SIZE
	.align		4
.L_1:
        /*000c*/ 	.byte	0x04, 0x11
        /*000e*/ 	.short	(.L_3 - .L_2)
	.align		4
.L_2:
        /*0010*/ 	.word	index@(downsample_2x_box_kernel)
        /*0014*/ 	.word	0x00000000


	//----- nvinfo : EIATTR_MIN_STACK_SIZE
	.align		4
.L_3:
        /*0018*/ 	.byte	0x04, 0x12
        /*001a*/ 	.short	(.L_5 - .L_4)
	.align		4
.L_4:
        /*001c*/ 	.word	index@(downsample_2x_box_kernel)
        /*0020*/ 	.word	0x00000000
.L_5:


//--------------------- .nv.compat                --------------------------
	.section	.nv.compat,"",@"SHT_CUDA_COMPAT_INFO"
	.align	4
        /*0000*/ 	.byte	0x02, 0x09, 0x00, 0x00, 0x02, 0x02, 0x01, 0x00, 0x02, 0x05, 0x05, 0x00, 0x03, 0x07, 0x01, 0x01
        /*0010*/ 	.byte	0x02, 0x03, 0x00, 0x00, 0x02, 0x06, 0x01, 0x00, 0x04, 0x0b, 0x08, 0x00, 0x09, 0x00, 0x00, 0x00
        /*0020*/ 	.byte	0x00, 0x00, 0x00, 0x00


//--------------------- .nv.info.downsample_2x_box_kernel --------------------------
	.section	.nv.info.downsample_2x_box_kernel,"",@"SHT_CUDA_INFO"
	.sectionflags	@""
	.align	4


	//----- nvinfo : EIATTR_CUDA_API_VERSION
	.align		4
        /*0000*/ 	.byte	0x04, 0x37
        /*0002*/ 	.short	(.L_7 - .L_6)
.L_6:
        /*0004*/ 	.word	0x00000082


	//----- nvinfo : EIATTR_KPARAM_INFO
	.align		4
.L_7:
        /*0008*/ 	.byte	0x04, 0x17
        /*000a*/ 	.short	(.L_9 - .L_8)
.L_8:
        /*000c*/ 	.word	0x00000000
        /*0010*/ 	.short	0x0003
        /*0012*/ 	.short	0x0014
        /*0014*/ 	.byte	0x00, 0xf0, 0x11, 0x00


	//----- nvinfo : EIATTR_KPARAM_INFO
	.align		4
.L_9:
        /*0018*/ 	.byte	0x04, 0x17
        /*001a*/ 	.short	(.L_11 - .L_10)
.L_10:
        /*001c*/ 	.word	0x00000000
        /*0020*/ 	.short	0x0002
        /*0022*/ 	.short	0x0010
        /*0024*/ 	.byte	0x00, 0xf0, 0x11, 0x00


	//----- nvinfo : EIATTR_KPARAM_INFO
	.align		4
.L_11:
        /*0028*/ 	.byte	0x04, 0x17
        /*002a*/ 	.short	(.L_13 - .L_12)
.L_12:
        /*002c*/ 	.word	0x00000000
        /*0030*/ 	.short	0x0001
        /*0032*/ 	.short	0x0008
        /*0034*/ 	.byte	0x00, 0xf5, 0x21, 0x00


	//----- nvinfo : EIATTR_KPARAM_INFO
	.align		4
.L_13:
        /*0038*/ 	.byte	0x04, 0x17
        /*003a*/ 	.short	(.L_15 - .L_14)
.L_14:
        /*003c*/ 	.word	0x00000000
        /*0040*/ 	.short	0x0000
        /*0042*/ 	.short	0x0000
        /*0044*/ 	.byte	0x00, 0xf5, 0x21, 0x00


	//----- nvinfo : EIATTR_SPARSE_MMA_MASK
	.align		4
.L_15:
        /*0048*/ 	.byte	0x03, 0x50
        /*004a*/ 	.short	0x0000


	//----- nvinfo : EIATTR_MAXREG_COUNT
	.align		4
        /*004c*/ 	.byte	0x03, 0x1b
        /*004e*/ 	.short	0x00ff


	//----- nvinfo : EIATTR_MERCURY_ISA_VERSION
	.align		4
        /*0050*/ 	.byte	0x03, 0x5f
        /*0052*/ 	.short	0x0101


	//----- nvinfo : EIATTR_VRC_CTA_INIT_COUNT
	.align		4
        /*0054*/ 	.byte	0x02, 0x4a
	.zero		1
	.zero		1


	//----- nvinfo : EIATTR_EXIT_INSTR_OFFSETS
	.align		4
        /*0058*/ 	.byte	0x04, 0x1c
        /*005a*/ 	.short	(.L_17 - .L_16)


	//   ....[0]....
.L_16:
        /*005c*/ 	.word	0x000000d0


	//   ....[1]....
        /*0060*/ 	.word	0x00000510


	//----- nvinfo : EIATTR_CBANK_PARAM_SIZE
	.align		4
.L_17:
        /*0064*/ 	.byte	0x03, 0x19
        /*0066*/ 	.short	0x0018


	//----- nvinfo : EIATTR_PARAM_CBANK
	.align		4
        /*0068*/ 	.byte	0x04, 0x0a
        /*006a*/ 	.short	(.L_19 - .L_18)
	.align		4
.L_18:
        /*006c*/ 	.word	index@(.nv.constant0.downsample_2x_box_kernel)
        /*0070*/ 	.short	0x0380
        /*0072*/ 	.short	0x0018


	//----- nvinfo : EIATTR_SW_WAR
	.align		4
.L_19:
        /*0074*/ 	.byte	0x04, 0x36
        /*0076*/ 	.short	(.L_21 - .L_20)
.L_20:
        /*0078*/ 	.word	0x00000008
.L_21:


//--------------------- .nv.callgraph             --------------------------
	.section	.nv.callgraph,"",@"SHT_CUDA_CALLGRAPH"
	.align	4
	.sectionentsize	8
	.align		4
        /*0000*/ 	.word	0x00000000
	.align		4
        /*0004*/ 	.word	0xffffffff
	.align		4
        /*0008*/ 	.word	0x00000000
	.align		4
        /*000c*/ 	.word	0xfffffffe
	.align		4
        /*0010*/ 	.word	0x00000000
	.align		4
        /*0014*/ 	.word	0xfffffffd
	.align		4
        /*0018*/ 	.word	0x00000000
	.align		4
        /*001c*/ 	.word	0xfffffffc


//--------------------- .text.downsample_2x_box_kernel --------------------------
	.section	.text.downsample_2x_box_kernel,"ax",@progbits
	.align	128
        .global         downsample_2x_box_kernel
        .type           downsample_2x_box_kernel,@function
        .size           downsample_2x_box_kernel,(.L_x_1 - downsample_2x_box_kernel)
        .other          downsample_2x_box_kernel,@"STO_CUDA_ENTRY STV_DEFAULT"
downsample_2x_box_kernel:
.text.downsample_2x_box_kernel:
[----:B------:R-:W-:Y:S08]  /*0000*/  LDC R1, c[0x0][0x37c] ;  /* 0x0000df00ff017b82 */ /* 0x000ff00000000800 */
[----:B------:R-:W0:Y:S01]  /*0010*/  LDC.64 R2, c[0x0][0x390] ;  /* 0x0000e400ff027b82 */ /* 0x000e220000000a00 */
[----:B------:R-:W1:Y:S07]  /*0020*/  S2R R7, SR_TID.X ;  /* 0x0000000000077919 */ /* 0x000e6e0000002100 */
[----:B------:R-:W1:Y:S08]  /*0030*/  S2UR UR4, SR_CTAID.X ;  /* 0x00000000000479c3 */ /* 0x000e700000002500 */
[----:B------:R-:W1:Y:S01]  /*0040*/  LDC R6, c[0x0][0x360] ;  /* 0x0000d800ff067b82 */ /* 0x000e620000000800 */
[----:B0-----:R-:W-:-:S02]  /*0050*/  LEA.HI R4, R2, R2, RZ, 0x1 ;  /* 0x0000000202047211 */ /* 0x001fc400078f08ff */
[----:B------:R-:W-:Y:S02]  /*0060*/  LEA.HI R0, R3, R3, RZ, 0x1 ;  /* 0x0000000303007211 */ /* 0x000fe400078f08ff */
[----:B------:R-:W-:Y:S02]  /*0070*/  SHF.R.S32.HI R4, RZ, 0x1, R4 ;  /* 0x00000001ff047819 */ /* 0x000fe40000011404 */
[----:B------:R-:W-:-:S05]  /*0080*/  SHF.R.S32.HI R5, RZ, 0x1, R0 ;  /* 0x00000001ff057819 */ /* 0x000fca0000011400 */
[----:B------:R-:W-:-:S04]  /*0090*/  IMAD R5, R4, R5, RZ ;  /* 0x0000000504057224 */ /* 0x000fc800078e02ff */
[----:B------:R-:W-:Y:S02]  /*00a0*/  IMAD R5, R5, 0x3, RZ ;  /* 0x0000000305057824 */ /* 0x000fe400078e02ff */
[----:B-1----:R-:W-:-:S05]  /*00b0*/  IMAD R0, R6, UR4, R7 ;  /* 0x0000000406007c24 */ /* 0x002fca000f8e0207 */
[----:B------:R-:W-:-:S13]  /*00c0*/  ISETP.GE.AND P0, PT, R0, R5, PT ;  /* 0x000000050000720c */ /* 0x000fda0003f06270 */
[----:B------:R-:W-:Y:S05]  /*00d0*/  @P0 EXIT ;  /* 0x000000000000094d */ /* 0x000fea0003800000 */
[-C--:B------:R-:W-:Y:S01]  /*00e0*/  IABS R9, R4.reuse ;  /* 0x0000000400097213 */ /* 0x080fe20000000000 */
[----:B------:R-:W-:Y:S01]  /*00f0*/  IMAD.HI R5, R0, 0x55555556, RZ ;  /* 0x5555555600057827 */ /* 0x000fe200078e02ff */
[----:B------:R-:W-:Y:S01]  /*0100*/  IABS R12, R4 ;  /* 0x00000004000c7213 */ /* 0x000fe20000000000 */
[----:B------:R-:W0:Y:S01]  /*0110*/  LDCU.128 UR8, c[0x0][0x380] ;  /* 0x00007000ff0877ac */ /* 0x000e220008000c00 */
[----:B------:R-:W1:Y:S02]  /*0120*/  I2F.RP R8, R9 ;  /* 0x0000000900087306 */ /* 0x000e640000209400 */
[----:B------:R-:W-:Y:S01]  /*0130*/  LEA.HI R5, R5, R5, RZ, 0x1 ;  /* 0x0000000505057211 */ /* 0x000fe200078f08ff */
[----:B------:R-:W2:Y:S05]  /*0140*/  LDCU.64 UR4, c[0x0][0x358] ;  /* 0x00006b00ff0477ac */ /* 0x000eaa0008000a00 */
[----:B-1----:R-:W1:Y:S02]  /*0150*/  MUFU.RCP R8, R8 ;  /* 0x0000000800087308 */ /* 0x002e640000001000 */
[----:B-1----:R-:W-:-:S02]  /*0160*/  VIADD R6, R8, 0xffffffe ;  /* 0x0ffffffe08067836 */ /* 0x002fc40000000000 */
[----:B------:R-:W-:-:S04]  /*0170*/  IMAD.MOV R8, RZ, RZ, -R12 ;  /* 0x000000ffff087224 */ /* 0x000fc800078e0a0c */
[----:B------:R1:W3:Y:S02]  /*0180*/  F2I.FTZ.U32.TRUNC.NTZ R7, R6 ;  /* 0x0000000600077305 */ /* 0x0002e4000021f000 */
[----:B-1----:R-:W-:Y:S02]  /*0190*/  IMAD.MOV.U32 R6, RZ, RZ, RZ ;  /* 0x000000ffff067224 */ /* 0x002fe400078e00ff */
[----:B---3--:R-:W-:-:S04]  /*01a0*/  IMAD.MOV R10, RZ, RZ, -R7 ;  /* 0x000000ffff0a7224 */ /* 0x008fc800078e0a07 */
[----:B------:R-:W-:Y:S01]  /*01b0*/  IMAD R11, R10, R9, RZ ;  /* 0x000000090a0b7224 */ /* 0x000fe200078e02ff */
[----:B------:R-:W-:-:S03]  /*01c0*/  IABS R10, R5 ;  /* 0x00000005000a7213 */ /* 0x000fc60000000000 */
[----:B------:R-:W-:-:S04]  /*01d0*/  IMAD.HI.U32 R7, R7, R11, R6 ;  /* 0x0000000b07077227 */ /* 0x000fc800078e0006 */
[----:B------:R-:W-:-:S04]  /*01e0*/  IMAD.MOV.U32 R6, RZ, RZ, R10 ;  /* 0x000000ffff067224 */ /* 0x000fc800078e000a */
[----:B------:R-:W-:-:S04]  /*01f0*/  IMAD.HI.U32 R7, R7, R6, RZ ;  /* 0x0000000607077227 */ /* 0x000fc800078e00ff */
[----:B------:R-:W-:-:S05]  /*0200*/  IMAD R6, R7, R8, R6 ;  /* 0x0000000807067224 */ /* 0x000fca00078e0206 */
[----:B------:R-:W-:-:S13]  /*0210*/  ISETP.GT.U32.AND P2, PT, R9, R6, PT ;  /* 0x000000060900720c */ /* 0x000fda0003f44070 */
[----:B------:R-:W-:Y:S02]  /*0220*/  @!P2 IMAD.IADD R6, R6, 0x1, -R9 ;  /* 0x000000010606a824 */ /* 0x000fe400078e0a09 */
[----:B------:R-:W-:Y:S01]  /*0230*/  @!P2 VIADD R7, R7, 0x1 ;  /* 0x000000010707a836 */ /* 0x000fe20000000000 */
[----:B------:R-:W-:Y:S02]  /*0240*/  ISETP.NE.AND P2, PT, R4, RZ, PT ;  /* 0x000000ff0400720c */ /* 0x000fe40003f45270 */
[----:B------:R-:W-:Y:S02]  /*0250*/  ISETP.GE.U32.AND P0, PT, R6, R9, PT ;  /* 0x000000090600720c */ /* 0x000fe40003f06070 */
[----:B------:R-:W-:-:S04]  /*0260*/  LOP3.LUT R6, R5, R4, RZ, 0x3c, !PT ;  /* 0x0000000405067212 */ /* 0x000fc800078e3cff */
[----:B------:R-:W-:-:S07]  /*0270*/  ISETP.GE.AND P1, PT, R6, RZ, PT ;  /* 0x000000ff0600720c */ /* 0x000fce0003f26270 */
[----:B------:R-:W-:-:S06]  /*0280*/  @P0 VIADD R7, R7, 0x1 ;  /* 0x0000000107070836 */ /* 0x000fcc0000000000 */
[----:B------:R-:W-:Y:S01]  /*0290*/  @!P1 IMAD.MOV R7, RZ, RZ, -R7 ;  /* 0x000000ffff079224 */ /* 0x000fe200078e0a07 */
[----:B------:R-:W-:-:S05]  /*02a0*/  @!P2 LOP3.LUT R7, RZ, R4, RZ, 0x33, !PT ;  /* 0x00000004ff07a212 */ /* 0x000fca00078e33ff */
[----:B------:R-:W-:Y:S02]  /*02b0*/  IMAD.MOV R8, RZ, RZ, -R7 ;  /* 0x000000ffff087224 */ /* 0x000fe400078e0a07 */
[----:B------:R-:W-:Y:S02]  /*02c0*/  IMAD.SHL.U32 R6, R7, 0x2, RZ ;  /* 0x0000000207067824 */ /* 0x000fe400078e00ff */
[----:B------:R-:W-:Y:S02]  /*02d0*/  IMAD R4, R4, R8, R5 ;  /* 0x0000000804047224 */ /* 0x000fe400078e0205 */
[----:B------:R-:W-:Y:S02]  /*02e0*/  VIADD R8, R6, 0x1 ;  /* 0x0000000106087836 */ /* 0x000fe40000000000 */
[----:B------:R-:W-:Y:S01]  /*02f0*/  IMAD R5, R5, -0x3, R0 ;  /* 0xfffffffd05057824 */ /* 0x000fe200078e0200 */
[----:B------:R-:W-:Y:S02]  /*0300*/  LEA R7, R4, 0x1, 0x1 ;  /* 0x0000000104077811 */ /* 0x000fe400078e08ff */
[----:B------:R-:W-:Y:S01]  /*0310*/  ISETP.GE.AND P1, PT, R8, R3, PT ;  /* 0x000000030800720c */ /* 0x000fe20003f26270 */
[----:B------:R-:W-:Y:S01]  /*0320*/  IMAD R8, R2, 0x3, RZ ;  /* 0x0000000302087824 */ /* 0x000fe200078e02ff */
[----:B------:R-:W-:Y:S01]  /*0330*/  ISETP.GE.AND P0, PT, R7, R2, PT ;  /* 0x000000020700720c */ /* 0x000fe20003f06270 */
[----:B------:R-:W-:Y:S01]  /*0340*/  IMAD R9, R4, 0x6, R5 ;  /* 0x0000000604097824 */ /* 0x000fe200078e0205 */
[----:B------:R-:W-:-:S02]  /*0350*/  SEL R7, RZ, 0x1, P1 ;  /* 0x00000001ff077807 */ /* 0x000fc40000800000 */
[----:B------:R-:W-:Y:S01]  /*0360*/  SEL R3, RZ, 0x1, P0 ;  /* 0x00000001ff037807 */ /* 0x000fe20000000000 */
[CC--:B------:R-:W-:Y:S02]  /*0370*/  IMAD R11, R6.reuse, R8.reuse, R9 ;  /* 0x00000008060b7224 */ /* 0x0c0fe400078e0209 */
[----:B------:R-:W-:Y:S02]  /*0380*/  IMAD.IADD R7, R6, 0x1, R7 ;  /* 0x0000000106077824 */ /* 0x000fe400078e0207 */
[----:B------:R-:W-:Y:S01]  /*0390*/  IMAD R4, R4, 0x2, R3 ;  /* 0x0000000204047824 */ /* 0x000fe200078e0203 */
[----:B0-----:R-:W-:Y:S01]  /*03a0*/  IADD3 R2, P0, PT, R11, UR8, RZ ;  /* 0x000000080b027c10 */ /* 0x001fe2000ff1e0ff */
[-CC-:B------:R-:W-:Y:S02]  /*03b0*/  IMAD R3, R6, R8.reuse, R5.reuse ;  /* 0x0000000806037224 */ /* 0x180fe400078e0205 */
[----:B------:R-:W-:Y:S02]  /*03c0*/  IMAD R10, R4, 0x3, R5 ;  /* 0x00000003040a7824 */ /* 0x000fe400078e0205 */
[----:B------:R-:W-:-:S02]  /*03d0*/  IMAD R9, R7, R8, R9 ;  /* 0x0000000807097224 */ /* 0x000fc400078e0209 */
[----:B------:R-:W-:Y:S01]  /*03e0*/  IMAD R5, R4, 0x3, R3 ;  /* 0x0000000304057824 */ /* 0x000fe200078e0203 */
[----:B------:R-:W-:Y:S01]  /*03f0*/  LEA.HI.X.SX32 R3, R11, UR9, 0x1, P0 ;  /* 0x000000090b037c11 */ /* 0x000fe200080f0eff */
[----:B------:R-:W-:Y:S01]  /*0400*/  IMAD R10, R7, R8, R10 ;  /* 0x00000008070a7224 */ /* 0x000fe200078e020a */
[----:B------:R-:W-:Y:S02]  /*0410*/  IADD3 R6, P1, PT, R9, UR8, RZ ;  /* 0x0000000809067c10 */ /* 0x000fe4000ff3e0ff */
[----:B------:R-:W-:Y:S01]  /*0420*/  IADD3 R4, P0, PT, R5, UR8, RZ ;  /* 0x0000000805047c10 */ /* 0x000fe2000ff1e0ff */
[----:B--2---:R-:W2:Y:S01]  /*0430*/  LDG.E.U8.CONSTANT R2, desc[UR4][R2.64] ;  /* 0x0000000402027981 */ /* 0x004ea2000c1e9100 */
[----:B------:R-:W-:Y:S02]  /*0440*/  LEA.HI.X.SX32 R7, R9, UR9, 0x1, P1 ;  /* 0x0000000909077c11 */ /* 0x000fe400088f0eff */
[----:B------:R-:W-:Y:S02]  /*0450*/  LEA.HI.X.SX32 R5, R5, UR9, 0x1, P0 ;  /* 0x0000000905057c11 */ /* 0x000fe400080f0eff */
[C---:B------:R-:W-:Y:S01]  /*0460*/  IADD3 R8, P1, PT, R10.reuse, UR8, RZ ;  /* 0x000000080a087c10 */ /* 0x040fe2000ff3e0ff */
[----:B------:R-:W2:Y:S03]  /*0470*/  LDG.E.U8.CONSTANT R6, desc[UR4][R6.64] ;  /* 0x0000000406067981 */ /* 0x000ea6000c1e9100 */
[----:B------:R-:W-:Y:S01]  /*0480*/  LEA.HI.X.SX32 R9, R10, UR9, 0x1, P1 ;  /* 0x000000090a097c11 */ /* 0x000fe200088f0eff */
[----:B------:R-:W2:Y:S04]  /*0490*/  LDG.E.U8.CONSTANT R5, desc[UR4][R4.64] ;  /* 0x0000000404057981 */ /* 0x000ea8000c1e9100 */
[----:B------:R-:W3:Y:S01]  /*04a0*/  LDG.E.U8.CONSTANT R8, desc[UR4][R8.64] ;  /* 0x0000000408087981 */ /* 0x000ee2000c1e9100 */
[----:B------:R-:W-:-:S02]  /*04b0*/  IADD3 R10, P0, PT, R0, UR10, RZ ;  /* 0x0000000a000a7c10 */ /* 0x000fc4000ff1e0ff */
[----:B--2---:R-:W-:-:S04]  /*04c0*/  IADD3 R11, PT, PT, R6, R2, R5 ;  /* 0x00000002060b7210 */ /* 0x004fc80007ffe005 */
[----:B---3--:R-:W-:Y:S02]  /*04d0*/  IADD3 R12, PT, PT, R11, 0x2, R8 ;  /* 0x000000020b0c7810 */ /* 0x008fe40007ffe008 */
[----:B------:R-:W-:Y:S02]  /*04e0*/  LEA.HI.X.SX32 R11, R0, UR11, 0x1, P0 ;  /* 0x0000000b000b7c11 */ /* 0x000fe400080f0eff */
[----:B------:R-:W-:-:S05]  /*04f0*/  SHF.R.U32.HI R13, RZ, 0x2, R12 ;  /* 0x00000002ff0d7819 */ /* 0x000fca000001160c */
[----:B------:R-:W-:Y:S01]  /*0500*/  STG.E.U8 desc[UR4][R10.64], R13 ;  /* 0x0000000d0a007986 */ /* 0x000fe2000c101104 */
[----:B------:R-:W-:Y:S05]  /*0510*/  EXIT ;  /* 0x000000000000794d */ /* 0x000fea0003800000 */
.L_x_0:
[----:B------:R-:W-:-:S00]  /*0520*/  BRA `(.L_x_0) ;  /* 0xfffffffc00fc7947 */ /* 0x000fc0000383ffff */
[----:B------:R-:W-:-:S00]  /*0530*/  NOP ;  /* 0x0000000000007918 */ /* 0x000fc00000000000 */
        /* <DEDUP_REMOVED lines=12> */
.L_x_1:


//--------------------- .nv.shared.reserved.0     --------------------------
	.section	.nv.shared.reserved.0,"aw",@nobits
	.weak		__nv_reservedSMEM_offset_0_alias
	.size		__nv_reservedSMEM_offset_0_alias, 0, 64
	.other		__nv_reservedSMEM_offset_0_alias,@"STO_CUDA_RESERVED_SHARED STV_DEFAULT"
__nv_reservedSMEM_offset_0_alias:
	.zero		0
	.zero		64


//--------------------- .nv.constant0.downsample_2x_box_kernel --------------------------
	.section	.nv.constant0.downsample_2x_box_kernel,"a",@progbits
	.sectionflags	@""
	.align	4
.nv.constant0.downsample_2x_box_kernel:
	.zero		920


//--------------------- SYMBOLS --------------------------

	.type		.nv.reservedSmem.offset0,@object
	.size		.nv.reservedSmem.offset0,0x4
